//
// Generated by NVIDIA NVVM Compiler
//
// Compiler Build ID: CL-36424714
// Cuda compilation tools, release 13.0, V13.0.88
// Based on NVVM 20.0.0
//

.version 9.0
.target sm_100
.address_size 64

	// .globl	_Z7isPrimejPKjjPm

.visible .entry _Z7isPrimejPKjjPm(
	.param .u32 _Z7isPrimejPKjjPm_param_0,
	.param .u64 .ptr .align 1 _Z7isPrimejPKjjPm_param_1,
	.param .u32 _Z7isPrimejPKjjPm_param_2,
	.param .u64 .ptr .align 1 _Z7isPrimejPKjjPm_param_3
)
{
	.reg .b32 	%r<8>;
	.reg .b64 	%rd<10>;

	ld.param.u32 	%r1, [_Z7isPrimejPKjjPm_param_0];
	ld.param.u64 	%rd1, [_Z7isPrimejPKjjPm_param_1];
	ld.param.u64 	%rd2, [_Z7isPrimejPKjjPm_param_3];
	cvta.to.global.u64 	%rd3, %rd2;
	cvta.to.global.u64 	%rd4, %rd1;
	mov.u32 	%r2, %ctaid.x;
	mov.u32 	%r3, %ntid.x;
	mov.u32 	%r4, %tid.x;
	mad.lo.s32 	%r5, %r2, %r3, %r4;
	bar.sync 	0;
	mul.wide.s32 	%rd5, %r5, 4;
	add.s64 	%rd6, %rd4, %rd5;
	ld.global.u32 	%r6, [%rd6];
	rem.u32 	%r7, %r1, %r6;
	cvt.u64.u32 	%rd7, %r7;
	mul.wide.s32 	%rd8, %r5, 8;
	add.s64 	%rd9, %rd3, %rd8;
	st.global.u64 	[%rd9], %rd7;
	bar.sync 	0;
	ret;

}


// ===== COMPILED SASS (sm_100) =====

	.target	sm_100

	.elftype	@"ET_EXEC"


//--------------------- .note.nv.tkinfo           --------------------------
	.section	.note.nv.tkinfo,"",@"SHT_NOTE"
	.sectionflags	@"SHF_NOTE_NV_TKINFO"
	.tkinfo
        /*0018*/ 	.word	0x00000002
        /*0030*/ 	.string	""
        /*0030*/ 	.string	"ptxas"
        /*0030*/ 	.string	"Cuda compilation tools, release 13.0, V13.0.88"
        /*0030*/ 	.string	"Build cuda_13.0.r13.0/compiler.36424714_0"
        /*0030*/ 	.string	"-arch sm_100 -m 64 "



//--------------------- .note.nv.cuinfo           --------------------------
	.section	.note.nv.cuinfo,"",@"SHT_NOTE"
	.sectionflags	@"SHF_NOTE_NV_CUINFO"
        /*0018*/ 	.short	0x0002
        /*001a*/ 	.short	0x0064
        /*001c*/ 	.short	0x0082
	.zero		2


//--------------------- .nv.info                  --------------------------
	.section	.nv.info,"",@"SHT_CUDA_INFO"
	.align	4


	//----- nvinfo : EIATTR_REGCOUNT
	.align		4
        /*0000*/ 	.byte	0x04, 0x2f
        /*0002*/ 	.short	(.L_1 - .L_0)
	.align		4
.L_0:
        /*0004*/ 	.word	index@(_Z7isPrimejPKjjPm)
        /*0008*/ 	.word	0x0000000c


	//----- nvinfo : EIATTR_FRAME_SIZE
	.align		4
.L_1:
        /*000c*/ 	.byte	0x04, 0x11
        /*000e*/ 	.short	(.L_3 - .L_2)
	.align		4
.L_2:
        /*0010*/ 	.word	index@(_Z7isPrimejPKjjPm)
        /*0014*/ 	.word	0x00000000


	//----- nvinfo : EIATTR_MIN_STACK_SIZE
	.align		4
.L_3:
        /*0018*/ 	.byte	0x04, 0x12
        /*001a*/ 	.short	(.L_5 - .L_4)
	.align		4
.L_4:
        /*001c*/ 	.word	index@(_Z7isPrimejPKjjPm)
        /*0020*/ 	.word	0x00000000
.L_5:


//--------------------- .nv.compat                --------------------------
	.section	.nv.compat,"",@"SHT_CUDA_COMPAT_INFO"
	.align	4
        /*0000*/ 	.byte	0x02, 0x09, 0x00, 0x00, 0x02, 0x02, 0x01, 0x00, 0x02, 0x05, 0x05, 0x00, 0x03, 0x07, 0x01, 0x01
        /*0010*/ 	.byte	0x02, 0x03, 0x00, 0x00, 0x02, 0x06, 0x01, 0x00, 0x04, 0x0b, 0x08, 0x00, 0x09, 0x00, 0x00, 0x00
        /*0020*/ 	.byte	0x00, 0x00, 0x00, 0x00


//--------------------- .nv.info._Z7isPrimejPKjjPm --------------------------
	.section	.nv.info._Z7isPrimejPKjjPm,"",@"SHT_CUDA_INFO"
	.sectionflags	@""
	.align	4


	//----- nvinfo : EIATTR_CUDA_API_VERSION
	.align		4
        /*0000*/ 	.byte	0x04, 0x37
        /*0002*/ 	.short	(.L_7 - .L_6)
.L_6:
        /*0004*/ 	.word	0x00000082


	//----- nvinfo : EIATTR_KPARAM_INFO
	.align		4
.L_7:
        /*0008*/ 	.byte	0x04, 0x17
        /*000a*/ 	.short	(.L_9 - .L_8)
.L_8:
        /*000c*/ 	.word	0x00000000
        /*0010*/ 	.short	0x0003
        /*0012*/ 	.short	0x0018
        /*0014*/ 	.byte	0x00, 0xf5, 0x21, 0x00


	//----- nvinfo : EIATTR_KPARAM_INFO
	.align		4
.L_9:
        /*0018*/ 	.byte	0x04, 0x17
        /*001a*/ 	.short	(.L_11 - .L_10)
.L_10:
        /*001c*/ 	.word	0x00000000
        /*0020*/ 	.short	0x0002
        /*0022*/ 	.short	0x0010
        /*0024*/ 	.byte	0x00, 0xf0, 0x11, 0x00


	//----- nvinfo : EIATTR_KPARAM_INFO
	.align		4
.L_11:
        /*0028*/ 	.byte	0x04, 0x17
        /*002a*/ 	.short	(.L_13 - .L_12)
.L_12:
        /*002c*/ 	.word	0x00000000
        /*0030*/ 	.short	0x0001
        /*0032*/ 	.short	0x0008
        /*0034*/ 	.byte	0x00, 0xf5, 0x21, 0x00


	//----- nvinfo : EIATTR_KPARAM_INFO
	.align		4
.L_13:
        /*0038*/ 	.byte	0x04, 0x17
        /*003a*/ 	.short	(.L_15 - .L_14)
.L_14:
        /*003c*/ 	.word	0x00000000
        /*0040*/ 	.short	0x0000
        /*0042*/ 	.short	0x0000
        /*0044*/ 	.byte	0x00, 0xf0, 0x11, 0x00


	//----- nvinfo : EIATTR_SPARSE_MMA_MASK
	.align		4
.L_15:
        /*0048*/ 	.byte	0x03, 0x50
        /*004a*/ 	.short	0x0000


	//----- nvinfo : EIATTR_MAXREG_COUNT
	.align		4
        /*004c*/ 	.byte	0x03, 0x1b
        /*004e*/ 	.short	0x00ff


	//----- nvinfo : EIATTR_NUM_BARRIERS
	.align		4
        /*0050*/ 	.byte	0x02, 0x4c
        /*0052*/ 	.byte	0x01
	.zero		1


	//----- nvinfo : EIATTR_MERCURY_ISA_VERSION
	.align		4
        /*0054*/ 	.byte	0x03, 0x5f
        /*0056*/ 	.short	0x0101


	//----- nvinfo : EIATTR_VRC_CTA_INIT_COUNT
	.align		4
        /*0058*/ 	.byte	0x02, 0x4a
	.zero		1
	.zero		1


	//----- nvinfo : EIATTR_EXIT_INSTR_OFFSETS
	.align		4
        /*005c*/ 	.byte	0x04, 0x1c
        /*005e*/ 	.short	(.L_17 - .L_16)


	//   ....[0]....
.L_16:
        /*0060*/ 	.word	0x00000220


	//----- nvinfo : EIATTR_CBANK_PARAM_SIZE
	.align		4
.L_17:
        /*0064*/ 	.byte	0x03, 0x19
        /*0066*/ 	.short	0x0020


	//----- nvinfo : EIATTR_PARAM_CBANK
	.align		4
        /*0068*/ 	.byte	0x04, 0x0a
        /*006a*/ 	.short	(.L_19 - .L_18)
	.align		4
.L_18:
        /*006c*/ 	.word	index@(.nv.constant0._Z7isPrimejPKjjPm)
        /*0070*/ 	.short	0x0380
        /*0072*/ 	.short	0x0020


	//----- nvinfo : EIATTR_SW_WAR
	.align		4
.L_19:
        /*0074*/ 	.byte	0x04, 0x36
        /*0076*/ 	.short	(.L_21 - .L_20)
.L_20:
        /*0078*/ 	.word	0x00000008
.L_21:


//--------------------- .nv.callgraph             --------------------------
	.section	.nv.callgraph,"",@"SHT_CUDA_CALLGRAPH"
	.align	4
	.sectionentsize	8
	.align		4
        /*0000*/ 	.word	0x00000000
	.align		4
        /*0004*/ 	.word	0xffffffff
	.align		4
        /*0008*/ 	.word	0x00000000
	.align		4
        /*000c*/ 	.word	0xfffffffe
	.align		4
        /*0010*/ 	.word	0x00000000
	.align		4
        /*0014*/ 	.word	0xfffffffd
	.align		4
        /*0018*/ 	.word	0x00000000
	.align		4
        /*001c*/ 	.word	0xfffffffc


//--------------------- .text._Z7isPrimejPKjjPm   --------------------------
	.section	.text._Z7isPrimejPKjjPm,"ax",@progbits
	.align	128
        .global         _Z7isPrimejPKjjPm
        .type           _Z7isPrimejPKjjPm,@function
        .size           _Z7isPrimejPKjjPm,(.L_x_1 - _Z7isPrimejPKjjPm)
        .other          _Z7isPrimejPKjjPm,@"STO_CUDA_ENTRY STV_DEFAULT"
_Z7isPrimejPKjjPm:
.text._Z7isPrimejPKjjPm:
[----:B------:R-:W-:Y:S01]  /*0000*/  LDC R1, c[0x0][0x37c] ;  /* 0x0000df00ff017b82 */ /* 0x000fe20000000800 */
[----:B------:R-:W0:Y:S07]  /*0010*/  S2R R0, SR_TID.X ;  /* 0x0000000000007919 */ /* 0x000e2e0000002100 */
[----:B------:R-:W0:Y:S01]  /*0020*/  S2UR UR6, SR_CTAID.X ;  /* 0x00000000000679c3 */ /* 0x000e220000002500 */
[----:B------:R-:W1:Y:S07]  /*0030*/  LDCU.64 UR4, c[0x0][0x358] ;  /* 0x00006b00ff0477ac */ /* 0x000e6e0008000a00 */
[----:B------:R-:W-:Y:S08]  /*0040*/  BAR.SYNC.DEFER_BLOCKING 0x0 ;  /* 0x0000000000007b1d */ /* 0x000ff00000010000 */
[----:B------:R-:W0:Y:S08]  /*0050*/  LDC R7, c[0x0][0x360] ;  /* 0x0000d800ff077b82 */ /* 0x000e300000000800 */
[----:B------:R-:W2:Y:S01]  /*0060*/  LDC.64 R2, c[0x0][0x388] ;  /* 0x0000e200ff027b82 */ /* 0x000ea20000000a00 */
[----:B0-----:R-:W-:Y:S01]  /*0070*/  IMAD R7, R7, UR6, R0 ;  /* 0x0000000607077c24 */ /* 0x001fe2000f8e0200 */
[----:B------:R-:W0:Y:S03]  /*0080*/  LDCU UR6, c[0x0][0x380] ;  /* 0x00007000ff0677ac */ /* 0x000e260008000800 */
[----:B--2---:R-:W-:-:S06]  /*0090*/  IMAD.WIDE R2, R7, 0x4, R2 ;  /* 0x0000000407027825 */ /* 0x004fcc00078e0202 */
[----:B-1----:R1:W2:Y:S02]  /*00a0*/  LDG.E R2, desc[UR4][R2.64] ;  /* 0x0000000402027981 */ /* 0x0022a4000c1e1900 */
[----:B-1----:R-:W-:Y:S01]  /*00b0*/  HFMA2 R3, -RZ, RZ, 0, 0 ;  /* 0x00000000ff037431 */ /* 0x002fe200000001ff */
[----:B--2---:R-:W1:Y:S01]  /*00c0*/  I2F.U32.RP R0, R2 ;  /* 0x0000000200007306 */ /* 0x004e620000209000 */
[----:B------:R-:W-:Y:S02]  /*00d0*/  IADD3 R9, PT, PT, RZ, -R2, RZ ;  /* 0x80000002ff097210 */ /* 0x000fe40007ffe0ff */
[----:B------:R-:W-:-:S05]  /*00e0*/  ISETP.NE.U32.AND P1, PT, R2, RZ, PT ;  /* 0x000000ff0200720c */ /* 0x000fca0003f25070 */
[----:B-1----:R-:W1:Y:S02]  /*00f0*/  MUFU.RCP R0, R0 ;  /* 0x0000000000007308 */ /* 0x002e640000001000 */
[----:B-1----:R-:W-:-:S06]  /*0100*/  IADD3 R4, PT, PT, R0, 0xffffffe, RZ ;  /* 0x0ffffffe00047810 */ /* 0x002fcc0007ffe0ff */
[----:B------:R1:W2:Y:S02]  /*0110*/  F2I.FTZ.U32.TRUNC.NTZ R5, R4 ;  /* 0x0000000400057305 */ /* 0x0002a4000021f000 */
[----:B-1----:R-:W-:Y:S02]  /*0120*/  HFMA2 R4, -RZ, RZ, 0, 0 ;  /* 0x00000000ff047431 */ /* 0x002fe400000001ff */
[----:B--2---:R-:W-:-:S04]  /*0130*/  IMAD R9, R9, R5, RZ ;  /* 0x0000000509097224 */ /* 0x004fc800078e02ff */
[----:B------:R-:W-:-:S06]  /*0140*/  IMAD.HI.U32 R5, R5, R9, R4 ;  /* 0x0000000905057227 */ /* 0x000fcc00078e0004 */
[----:B0-----:R-:W-:-:S04]  /*0150*/  IMAD.HI.U32 R5, R5, UR6, RZ ;  /* 0x0000000605057c27 */ /* 0x001fc8000f8e00ff */
[----:B------:R-:W-:-:S04]  /*0160*/  IMAD.MOV R5, RZ, RZ, -R5 ;  /* 0x000000ffff057224 */ /* 0x000fc800078e0a05 */
[----:B------:R-:W-:Y:S02]  /*0170*/  IMAD R9, R2, R5, UR6 ;  /* 0x0000000602097e24 */ /* 0x000fe4000f8e0205 */
[----:B------:R-:W0:Y:S03]  /*0180*/  LDC.64 R4, c[0x0][0x398] ;  /* 0x0000e600ff047b82 */ /* 0x000e260000000a00 */
[----:B------:R-:W-:-:S13]  /*0190*/  ISETP.GE.U32.AND P0, PT, R9, R2, PT ;  /* 0x000000020900720c */ /* 0x000fda0003f06070 */
[----:B------:R-:W-:-:S04]  /*01a0*/  @P0 IADD3 R9, PT, PT, -R2, R9, RZ ;  /* 0x0000000902090210 */ /* 0x000fc80007ffe1ff */
[----:B------:R-:W-:Y:S01]  /*01b0*/  ISETP.GE.U32.AND P0, PT, R9, R2, PT ;  /* 0x000000020900720c */ /* 0x000fe20003f06070 */
[----:B0-----:R-:W-:-:S12]  /*01c0*/  IMAD.WIDE R4, R7, 0x8, R4 ;  /* 0x0000000807047825 */ /* 0x001fd800078e0204 */
[----:B------:R-:W-:Y:S01]  /*01d0*/  @P0 IMAD.IADD R9, R9, 0x1, -R2 ;  /* 0x0000000109090824 */ /* 0x000fe200078e0a02 */
[----:B------:R-:W-:-:S04]  /*01e0*/  @!P1 LOP3.LUT R9, RZ, R2, RZ, 0x33, !PT ;  /* 0x00000002ff099212 */ /* 0x000fc800078e33ff */
[----:B------:R-:W-:-:S05]  /*01f0*/  MOV R2, R9 ;  /* 0x0000000900027202 */ /* 0x000fca0000000f00 */
[----:B------:R-:W-:Y:S01]  /*0200*/  STG.E.64 desc[UR4][R4.64], R2 ;  /* 0x0000000204007986 */ /* 0x000fe2000c101b04 */
[----:B------:R-:W-:Y:S06]  /*0210*/  BAR.SYNC.DEFER_BLOCKING 0x0 ;  /* 0x0000000000007b1d */ /* 0x000fec0000010000 */
[----:B------:R-:W-:Y:S05]  /*0220*/  EXIT ;  /* 0x000000000000794d */ /* 0x000fea0003800000 */
.L_x_0:
[----:B------:R-:W-:-:S00]  /*0230*/  BRA `(.L_x_0) ;  /* 0xfffffffc00fc7947 */ /* 0x000fc0000383ffff */
[----:B------:R-:W-:-:S00]  /*0240*/  NOP ;  /* 0x0000000000007918 */ /* 0x000fc00000000000 */
        /* <DEDUP_REMOVED lines=11> */
.L_x_1:


//--------------------- .nv.shared.reserved.0     --------------------------
	.section	.nv.shared.reserved.0,"aw",@nobits
	.weak		__nv_reservedSMEM_offset_0_alias
	.size		__nv_reservedSMEM_offset_0_alias, 0, 64
	.other		__nv_reservedSMEM_offset_0_alias,@"STO_CUDA_RESERVED_SHARED STV_DEFAULT"
__nv_reservedSMEM_offset_0_alias:
	.zero		0
	.zero		64


//--------------------- .nv.constant0._Z7isPrimejPKjjPm --------------------------
	.section	.nv.constant0._Z7isPrimejPKjjPm,"a",@progbits
	.sectionflags	@""
	.align	4
.nv.constant0._Z7isPrimejPKjjPm:
	.zero		928


//--------------------- SYMBOLS --------------------------

	.type		.nv.reservedSmem.offset0,@object
	.size		.nv.reservedSmem.offset0,0x4
